//
// Generated by NVIDIA NVVM Compiler
//
// Compiler Build ID: CL-36424714
// Cuda compilation tools, release 13.0, V13.0.88
// Based on NVVM 20.0.0
//

.version 9.0
.target sm_100
.address_size 64

	// .globl	throughData

.visible .entry throughData(
	.param .u64 .ptr .align 1 throughData_param_0,
	.param .u64 .ptr .align 1 throughData_param_1,
	.param .u64 .ptr .align 1 throughData_param_2,
	.param .u32 throughData_param_3
)
{
	.reg .pred 	%p<3>;
	.reg .b32 	%r<20>;
	.reg .b64 	%rd<14>;
	.reg .b64 	%fd<3>;

	ld.param.u64 	%rd2, [throughData_param_0];
	ld.param.u64 	%rd3, [throughData_param_1];
	ld.param.u64 	%rd4, [throughData_param_2];
	ld.param.u32 	%r2, [throughData_param_3];
	cvta.to.global.u64 	%rd1, %rd4;
	mov.u32 	%r3, %ctaid.x;
	mov.u32 	%r4, %ctaid.y;
	mov.u32 	%r5, %nctaid.x;
	mov.u32 	%r6, %nctaid.y;
	mov.u32 	%r7, %ctaid.z;
	mad.lo.s32 	%r8, %r7, %r6, %r4;
	mad.lo.s32 	%r9, %r8, %r5, %r3;
	mov.u32 	%r10, %ntid.x;
	mov.u32 	%r11, %ntid.y;
	mov.u32 	%r12, %ntid.z;
	mov.u32 	%r13, %tid.z;
	mov.u32 	%r14, %tid.y;
	mov.u32 	%r15, %tid.x;
	mad.lo.s32 	%r16, %r9, %r12, %r13;
	mad.lo.s32 	%r17, %r16, %r11, %r14;
	mad.lo.s32 	%r1, %r17, %r10, %r15;
	setp.ge.s32 	%p1, %r1, %r2;
	@%p1 bra 	$L__BB0_4;
	cvta.to.global.u64 	%rd5, %rd2;
	cvta.to.global.u64 	%rd6, %rd3;
	mul.wide.s32 	%rd7, %r1, 8;
	add.s64 	%rd8, %rd5, %rd7;
	ld.global.f64 	%fd1, [%rd8];
	add.s64 	%rd9, %rd6, %rd7;
	ld.global.f64 	%fd2, [%rd9];
	setp.ltu.f64 	%p2, %fd1, %fd2;
	@%p2 bra 	$L__BB0_3;
	mul.wide.s32 	%rd10, %r1, 4;
	add.s64 	%rd11, %rd1, %rd10;
	mov.b32 	%r18, 0;
	st.global.u32 	[%rd11], %r18;
	bra.uni 	$L__BB0_4;
$L__BB0_3:
	mul.wide.s32 	%rd12, %r1, 4;
	add.s64 	%rd13, %rd1, %rd12;
	mov.b32 	%r19, 1;
	st.global.u32 	[%rd13], %r19;
$L__BB0_4:
	ret;

}


// ===== COMPILED SASS (sm_100) =====

	.target	sm_100

	.elftype	@"ET_EXEC"


//--------------------- .note.nv.tkinfo           --------------------------
	.section	.note.nv.tkinfo,"",@"SHT_NOTE"
	.sectionflags	@"SHF_NOTE_NV_TKINFO"
	.tkinfo
        /*0018*/ 	.word	0x00000002
        /*0030*/ 	.string	""
        /*0030*/ 	.string	"ptxas"
        /*0030*/ 	.string	"Cuda compilation tools, release 13.0, V13.0.88"
        /*0030*/ 	.string	"Build cuda_13.0.r13.0/compiler.36424714_0"
        /*0030*/ 	.string	"-arch sm_100 -m 64 "



//--------------------- .note.nv.cuinfo           --------------------------
	.section	.note.nv.cuinfo,"",@"SHT_NOTE"
	.sectionflags	@"SHF_NOTE_NV_CUINFO"
        /*0018*/ 	.short	0x0002
        /*001a*/ 	.short	0x0064
        /*001c*/ 	.short	0x0082
	.zero		2


//--------------------- .nv.info                  --------------------------
	.section	.nv.info,"",@"SHT_CUDA_INFO"
	.align	4


	//----- nvinfo : EIATTR_REGCOUNT
	.align		4
        /*0000*/ 	.byte	0x04, 0x2f
        /*0002*/ 	.short	(.L_1 - .L_0)
	.align		4
.L_0:
        /*0004*/ 	.word	index@(throughData)
        /*0008*/ 	.word	0x0000000c


	//----- nvinfo : EIATTR_FRAME_SIZE
	.align		4
.L_1:
        /*000c*/ 	.byte	0x04, 0x11
        /*000e*/ 	.short	(.L_3 - .L_2)
	.align		4
.L_2:
        /*0010*/ 	.word	index@(throughData)
        /*0014*/ 	.word	0x00000000


	//----- nvinfo : EIATTR_MIN_STACK_SIZE
	.align		4
.L_3:
        /*0018*/ 	.byte	0x04, 0x12
        /*001a*/ 	.short	(.L_5 - .L_4)
	.align		4
.L_4:
        /*001c*/ 	.word	index@(throughData)
        /*0020*/ 	.word	0x00000000
.L_5:


//--------------------- .nv.compat                --------------------------
	.section	.nv.compat,"",@"SHT_CUDA_COMPAT_INFO"
	.align	4
        /*0000*/ 	.byte	0x02, 0x09, 0x00, 0x00, 0x02, 0x02, 0x01, 0x00, 0x02, 0x05, 0x05, 0x00, 0x03, 0x07, 0x01, 0x01
        /*0010*/ 	.byte	0x02, 0x03, 0x00, 0x00, 0x02, 0x06, 0x01, 0x00, 0x04, 0x0b, 0x08, 0x00, 0x01, 0x00, 0x00, 0x00
        /*0020*/ 	.byte	0x00, 0x00, 0x00, 0x00


//--------------------- .nv.info.throughData      --------------------------
	.section	.nv.info.throughData,"",@"SHT_CUDA_INFO"
	.sectionflags	@""
	.align	4


	//----- nvinfo : EIATTR_CUDA_API_VERSION
	.align		4
        /*0000*/ 	.byte	0x04, 0x37
        /*0002*/ 	.short	(.L_7 - .L_6)
.L_6:
        /*0004*/ 	.word	0x00000082


	//----- nvinfo : EIATTR_KPARAM_INFO
	.align		4
.L_7:
        /*0008*/ 	.byte	0x04, 0x17
        /*000a*/ 	.short	(.L_9 - .L_8)
.L_8:
        /*000c*/ 	.word	0x00000000
        /*0010*/ 	.short	0x0003
        /*0012*/ 	.short	0x0018
        /*0014*/ 	.byte	0x00, 0xf0, 0x11, 0x00


	//----- nvinfo : EIATTR_KPARAM_INFO
	.align		4
.L_9:
        /*0018*/ 	.byte	0x04, 0x17
        /*001a*/ 	.short	(.L_11 - .L_10)
.L_10:
        /*001c*/ 	.word	0x00000000
        /*0020*/ 	.short	0x0002
        /*0022*/ 	.short	0x0010
        /*0024*/ 	.byte	0x00, 0xf5, 0x21, 0x00


	//----- nvinfo : EIATTR_KPARAM_INFO
	.align		4
.L_11:
        /*0028*/ 	.byte	0x04, 0x17
        /*002a*/ 	.short	(.L_13 - .L_12)
.L_12:
        /*002c*/ 	.word	0x00000000
        /*0030*/ 	.short	0x0001
        /*0032*/ 	.short	0x0008
        /*0034*/ 	.byte	0x00, 0xf5, 0x21, 0x00


	//----- nvinfo : EIATTR_KPARAM_INFO
	.align		4
.L_13:
        /*0038*/ 	.byte	0x04, 0x17
        /*003a*/ 	.short	(.L_15 - .L_14)
.L_14:
        /*003c*/ 	.word	0x00000000
        /*0040*/ 	.short	0x0000
        /*0042*/ 	.short	0x0000
        /*0044*/ 	.byte	0x00, 0xf5, 0x21, 0x00


	//----- nvinfo : EIATTR_SPARSE_MMA_MASK
	.align		4
.L_15:
        /*0048*/ 	.byte	0x03, 0x50
        /*004a*/ 	.short	0x0000


	//----- nvinfo : EIATTR_MAXREG_COUNT
	.align		4
        /*004c*/ 	.byte	0x03, 0x1b
        /*004e*/ 	.short	0x00ff


	//----- nvinfo : EIATTR_MERCURY_ISA_VERSION
	.align		4
        /*0050*/ 	.byte	0x03, 0x5f
        /*0052*/ 	.short	0x0101


	//----- nvinfo : EIATTR_VRC_CTA_INIT_COUNT
	.align		4
        /*0054*/ 	.byte	0x02, 0x4a
	.zero		1
	.zero		1


	//----- nvinfo : EIATTR_EXIT_INSTR_OFFSETS
	.align		4
        /*0058*/ 	.byte	0x04, 0x1c
        /*005a*/ 	.short	(.L_17 - .L_16)


	//   ....[0]....
.L_16:
        /*005c*/ 	.word	0x00000130


	//   ....[1]....
        /*0060*/ 	.word	0x000001f0


	//   ....[2]....
        /*0064*/ 	.word	0x00000240


	//----- nvinfo : EIATTR_CBANK_PARAM_SIZE
	.align		4
.L_17:
        /*0068*/ 	.byte	0x03, 0x19
        /*006a*/ 	.short	0x001c


	//----- nvinfo : EIATTR_PARAM_CBANK
	.align		4
        /*006c*/ 	.byte	0x04, 0x0a
        /*006e*/ 	.short	(.L_19 - .L_18)
	.align		4
.L_18:
        /*0070*/ 	.word	index@(.nv.constant0.throughData)
        /*0074*/ 	.short	0x0380
        /*0076*/ 	.short	0x001c


	//----- nvinfo : EIATTR_SW_WAR
	.align		4
.L_19:
        /*0078*/ 	.byte	0x04, 0x36
        /*007a*/ 	.short	(.L_21 - .L_20)
.L_20:
        /*007c*/ 	.word	0x00000008
.L_21:


//--------------------- .nv.callgraph             --------------------------
	.section	.nv.callgraph,"",@"SHT_CUDA_CALLGRAPH"
	.align	4
	.sectionentsize	8
	.align		4
        /*0000*/ 	.word	0x00000000
	.align		4
        /*0004*/ 	.word	0xffffffff
	.align		4
        /*0008*/ 	.word	0x00000000
	.align		4
        /*000c*/ 	.word	0xfffffffe
	.align		4
        /*0010*/ 	.word	0x00000000
	.align		4
        /*0014*/ 	.word	0xfffffffd
	.align		4
        /*0018*/ 	.word	0x00000000
	.align		4
        /*001c*/ 	.word	0xfffffffc


//--------------------- .text.throughData         --------------------------
	.section	.text.throughData,"ax",@progbits
	.align	128
        .global         throughData
        .type           throughData,@function
        .size           throughData,(.L_x_1 - throughData)
        .other          throughData,@"STO_CUDA_ENTRY STV_DEFAULT"
throughData:
.text.throughData:
[----:B------:R-:W-:Y:S08]  /*0000*/  LDC R1, c[0x0][0x37c] ;  /* 0x0000df00ff017b82 */ /* 0x000ff00000000800 */
[----:B------:R-:W-:Y:S01]  /*0010*/  S2UR UR4, SR_CTAID.Y ;  /* 0x00000000000479c3 */ /* 0x000fe20000002600 */
[----:B------:R-:W0:Y:S01]  /*0020*/  S2R R3, SR_TID.Z ;  /* 0x0000000000037919 */ /* 0x000e220000002300 */
[----:B------:R-:W1:Y:S01]  /*0030*/  LDCU UR6, c[0x0][0x370] ;  /* 0x00006e00ff0677ac */ /* 0x000e620008000800 */
[----:B------:R-:W2:Y:S01]  /*0040*/  S2R R5, SR_TID.Y ;  /* 0x0000000000057919 */ /* 0x000ea20000002200 */
[----:B------:R-:W3:Y:S04]  /*0050*/  LDCU UR7, c[0x0][0x374] ;  /* 0x00006e80ff0777ac */ /* 0x000ee80008000800 */
[----:B------:R-:W3:Y:S01]  /*0060*/  S2UR UR8, SR_CTAID.Z ;  /* 0x00000000000879c3 */ /* 0x000ee20000002700 */
[----:B------:R-:W4:Y:S01]  /*0070*/  S2R R9, SR_TID.X ;  /* 0x0000000000097919 */ /* 0x000f220000002100 */
[----:B------:R-:W4:Y:S01]  /*0080*/  LDCU UR9, c[0x0][0x360] ;  /* 0x00006c00ff0977ac */ /* 0x000f220008000800 */
[----:B------:R-:W2:Y:S05]  /*0090*/  LDCU UR10, c[0x0][0x364] ;  /* 0x00006c80ff0a77ac */ /* 0x000eaa0008000800 */
[----:B------:R-:W1:Y:S08]  /*00a0*/  S2UR UR5, SR_CTAID.X ;  /* 0x00000000000579c3 */ /* 0x000e700000002500 */
[----:B------:R-:W0:Y:S01]  /*00b0*/  LDC R0, c[0x0][0x368] ;  /* 0x0000da00ff007b82 */ /* 0x000e220000000800 */
[----:B---3--:R-:W-:-:S04]  /*00c0*/  UIMAD UR4, UR7, UR8, UR4 ;  /* 0x00000008070472a4 */ /* 0x008fc8000f8e0204 */
[----:B-1----:R-:W-:Y:S01]  /*00d0*/  UIMAD UR4, UR4, UR6, UR5 ;  /* 0x00000006040472a4 */ /* 0x002fe2000f8e0205 */
[----:B------:R-:W1:Y:S05]  /*00e0*/  LDCU UR5, c[0x0][0x398] ;  /* 0x00007300ff0577ac */ /* 0x000e6a0008000800 */
[----:B0-----:R-:W-:-:S04]  /*00f0*/  IMAD R0, R0, UR4, R3 ;  /* 0x0000000400007c24 */ /* 0x001fc8000f8e0203 */
[----:B--2---:R-:W-:-:S04]  /*0100*/  IMAD R0, R0, UR10, R5 ;  /* 0x0000000a00007c24 */ /* 0x004fc8000f8e0205 */
[----:B----4-:R-:W-:-:S05]  /*0110*/  IMAD R9, R0, UR9, R9 ;  /* 0x0000000900097c24 */ /* 0x010fca000f8e0209 */
[----:B-1----:R-:W-:-:S13]  /*0120*/  ISETP.GE.AND P0, PT, R9, UR5, PT ;  /* 0x0000000509007c0c */ /* 0x002fda000bf06270 */
[----:B------:R-:W-:Y:S05]  /*0130*/  @P0 EXIT ;  /* 0x000000000000094d */ /* 0x000fea0003800000 */
[----:B------:R-:W0:Y:S01]  /*0140*/  LDC.64 R2, c[0x0][0x380] ;  /* 0x0000e000ff027b82 */ /* 0x000e220000000a00 */
[----:B------:R-:W1:Y:S07]  /*0150*/  LDCU.64 UR4, c[0x0][0x358] ;  /* 0x00006b00ff0477ac */ /* 0x000e6e0008000a00 */
[----:B------:R-:W2:Y:S01]  /*0160*/  LDC.64 R4, c[0x0][0x388] ;  /* 0x0000e200ff047b82 */ /* 0x000ea20000000a00 */
[----:B0-----:R-:W-:-:S06]  /*0170*/  IMAD.WIDE R2, R9, 0x8, R2 ;  /* 0x0000000809027825 */ /* 0x001fcc00078e0202 */
[----:B-1----:R-:W3:Y:S01]  /*0180*/  LDG.E.64 R2, desc[UR4][R2.64] ;  /* 0x0000000402027981 */ /* 0x002ee2000c1e1b00 */
[----:B--2---:R-:W-:-:S06]  /*0190*/  IMAD.WIDE R4, R9, 0x8, R4 ;  /* 0x0000000809047825 */ /* 0x004fcc00078e0204 */
[----:B------:R-:W3:Y:S02]  /*01a0*/  LDG.E.64 R4, desc[UR4][R4.64] ;  /* 0x0000000404047981 */ /* 0x000ee4000c1e1b00 */
[----:B---3--:R-:W-:-:S14]  /*01b0*/  DSETP.GE.AND P0, PT, R2, R4, PT ;  /* 0x000000040200722a */ /* 0x008fdc0003f06000 */
[----:B------:R-:W0:Y:S02]  /*01c0*/  @P0 LDC.64 R6, c[0x0][0x390] ;  /* 0x0000e400ff060b82 */ /* 0x000e240000000a00 */
[----:B0-----:R-:W-:-:S05]  /*01d0*/  @P0 IMAD.WIDE R6, R9, 0x4, R6 ;  /* 0x0000000409060825 */ /* 0x001fca00078e0206 */
[----:B------:R0:W-:Y:S01]  /*01e0*/  @P0 STG.E desc[UR4][R6.64], RZ ;  /* 0x000000ff06000986 */ /* 0x0001e2000c101904 */
[----:B------:R-:W-:Y:S05]  /*01f0*/  @P0 EXIT ;  /* 0x000000000000094d */ /* 0x000fea0003800000 */
[----:B------:R-:W1:Y:S01]  /*0200*/  LDC.64 R2, c[0x0][0x390] ;  /* 0x0000e400ff027b82 */ /* 0x000e620000000a00 */
[----:B------:R-:W-:Y:S01]  /*0210*/  MOV R5, 0x1 ;  /* 0x0000000100057802 */ /* 0x000fe20000000f00 */
[----:B-1----:R-:W-:-:S05]  /*0220*/  IMAD.WIDE R2, R9, 0x4, R2 ;  /* 0x0000000409027825 */ /* 0x002fca00078e0202 */
[----:B------:R-:W-:Y:S01]  /*0230*/  STG.E desc[UR4][R2.64], R5 ;  /* 0x0000000502007986 */ /* 0x000fe2000c101904 */
[----:B------:R-:W-:Y:S05]  /*0240*/  EXIT ;  /* 0x000000000000794d */ /* 0x000fea0003800000 */
.L_x_0:
[----:B------:R-:W-:-:S00]  /*0250*/  BRA `(.L_x_0) ;  /* 0xfffffffc00fc7947 */ /* 0x000fc0000383ffff */
[----:B------:R-:W-:-:S00]  /*0260*/  NOP ;  /* 0x0000000000007918 */ /* 0x000fc00000000000 */
        /* <DEDUP_REMOVED lines=9> */
.L_x_1:


//--------------------- .nv.shared.reserved.0     --------------------------
	.section	.nv.shared.reserved.0,"aw",@nobits
	.weak		__nv_reservedSMEM_offset_0_alias
	.size		__nv_reservedSMEM_offset_0_alias, 0, 64
	.other		__nv_reservedSMEM_offset_0_alias,@"STO_CUDA_RESERVED_SHARED STV_DEFAULT"
__nv_reservedSMEM_offset_0_alias:
	.zero		0
	.zero		64


//--------------------- .nv.constant0.throughData --------------------------
	.section	.nv.constant0.throughData,"a",@progbits
	.sectionflags	@""
	.align	4
.nv.constant0.throughData:
	.zero		924


//--------------------- SYMBOLS --------------------------

	.type		.nv.reservedSmem.offset0,@object
	.size		.nv.reservedSmem.offset0,0x4
